//
// Generated by NVIDIA NVVM Compiler
//
// Compiler Build ID: CL-36424714
// Cuda compilation tools, release 13.0, V13.0.88
// Based on NVVM 20.0.0
//

.version 9.0
.target sm_100
.address_size 64

	// .globl	_Z21convertRgb2GrayKernelPhiiS_
.const .align 4 .b8 dc_xSobel[36];
.const .align 4 .b8 dc_ySobel[36];

.visible .entry _Z21convertRgb2GrayKernelPhiiS_(
	.param .u64 .ptr .align 1 _Z21convertRgb2GrayKernelPhiiS__param_0,
	.param .u32 _Z21convertRgb2GrayKernelPhiiS__param_1,
	.param .u32 _Z21convertRgb2GrayKernelPhiiS__param_2,
	.param .u64 .ptr .align 1 _Z21convertRgb2GrayKernelPhiiS__param_3
)
{
	.reg .pred 	%p<4>;
	.reg .b16 	%rs<4>;
	.reg .b32 	%r<14>;
	.reg .b64 	%rd<9>;
	.reg .b64 	%fd<7>;

	ld.param.u64 	%rd1, [_Z21convertRgb2GrayKernelPhiiS__param_0];
	ld.param.u32 	%r3, [_Z21convertRgb2GrayKernelPhiiS__param_1];
	ld.param.u32 	%r4, [_Z21convertRgb2GrayKernelPhiiS__param_2];
	ld.param.u64 	%rd2, [_Z21convertRgb2GrayKernelPhiiS__param_3];
	mov.u32 	%r5, %ctaid.y;
	mov.u32 	%r6, %ntid.y;
	mov.u32 	%r7, %tid.y;
	mad.lo.s32 	%r1, %r5, %r6, %r7;
	mov.u32 	%r8, %ctaid.x;
	mov.u32 	%r9, %ntid.x;
	mov.u32 	%r10, %tid.x;
	mad.lo.s32 	%r2, %r8, %r9, %r10;
	setp.ge.s32 	%p1, %r1, %r4;
	setp.ge.s32 	%p2, %r2, %r3;
	or.pred  	%p3, %p2, %p1;
	@%p3 bra 	$L__BB0_2;
	cvta.to.global.u64 	%rd3, %rd1;
	cvta.to.global.u64 	%rd4, %rd2;
	mad.lo.s32 	%r11, %r3, %r1, %r2;
	mul.lo.s32 	%r12, %r11, 3;
	cvt.s64.s32 	%rd5, %r12;
	add.s64 	%rd6, %rd3, %rd5;
	ld.global.u8 	%rs1, [%rd6];
	cvt.rn.f64.u16 	%fd1, %rs1;
	ld.global.u8 	%rs2, [%rd6+1];
	cvt.rn.f64.u16 	%fd2, %rs2;
	mul.f64 	%fd3, %fd2, 0d3FE2C8B439581062;
	fma.rn.f64 	%fd4, %fd1, 0d3FD322D0E5604189, %fd3;
	ld.global.u8 	%rs3, [%rd6+2];
	cvt.rn.f64.u16 	%fd5, %rs3;
	fma.rn.f64 	%fd6, %fd5, 0d3FBD2F1A9FBE76C9, %fd4;
	cvt.rzi.u32.f64 	%r13, %fd6;
	cvt.s64.s32 	%rd7, %r11;
	add.s64 	%rd8, %rd4, %rd7;
	st.global.u8 	[%rd8], %r13;
$L__BB0_2:
	ret;

}
	// .globl	_Z23energyCalculatingKernelPhiiPfS0_S_
.visible .entry _Z23energyCalculatingKernelPhiiPfS0_S_(
	.param .u64 .ptr .align 1 _Z23energyCalculatingKernelPhiiPfS0_S__param_0,
	.param .u32 _Z23energyCalculatingKernelPhiiPfS0_S__param_1,
	.param .u32 _Z23energyCalculatingKernelPhiiPfS0_S__param_2,
	.param .u64 .ptr .align 1 _Z23energyCalculatingKernelPhiiPfS0_S__param_3,
	.param .u64 .ptr .align 1 _Z23energyCalculatingKernelPhiiPfS0_S__param_4,
	.param .u64 .ptr .align 1 _Z23energyCalculatingKernelPhiiPfS0_S__param_5
)
{
	.reg .pred 	%p<7>;
	.reg .b16 	%rs<10>;
	.reg .b32 	%r<33>;
	.reg .b32 	%f<49>;
	.reg .b64 	%rd<35>;

	ld.param.u32 	%r3, [_Z23energyCalculatingKernelPhiiPfS0_S__param_1];
	ld.param.u32 	%r4, [_Z23energyCalculatingKernelPhiiPfS0_S__param_2];
	ld.param.u64 	%rd2, [_Z23energyCalculatingKernelPhiiPfS0_S__param_3];
	ld.param.u64 	%rd3, [_Z23energyCalculatingKernelPhiiPfS0_S__param_4];
	mov.u32 	%r5, %ctaid.y;
	mov.u32 	%r6, %ntid.y;
	mov.u32 	%r7, %tid.y;
	mad.lo.s32 	%r1, %r5, %r6, %r7;
	mov.u32 	%r8, %ctaid.x;
	mov.u32 	%r9, %ntid.x;
	mov.u32 	%r10, %tid.x;
	mad.lo.s32 	%r2, %r8, %r9, %r10;
	setp.ge.s32 	%p1, %r1, %r4;
	setp.ge.s32 	%p2, %r2, %r3;
	or.pred  	%p3, %p2, %p1;
	@%p3 bra 	$L__BB1_2;
	ld.param.u64 	%rd34, [_Z23energyCalculatingKernelPhiiPfS0_S__param_5];
	ld.param.u64 	%rd33, [_Z23energyCalculatingKernelPhiiPfS0_S__param_0];
	cvta.to.global.u64 	%rd5, %rd34;
	cvta.to.global.u64 	%rd6, %rd2;
	cvta.to.global.u64 	%rd7, %rd33;
	cvta.to.global.u64 	%rd8, %rd3;
	mul.lo.s32 	%r11, %r3, %r1;
	add.s32 	%r12, %r11, %r2;
	add.s32 	%r13, %r4, -1;
	add.s32 	%r14, %r3, -1;
	max.u32 	%r15, %r1, 1;
	add.s32 	%r16, %r15, -1;
	mul.lo.s32 	%r17, %r16, %r3;
	max.s32 	%r18, %r2, 1;
	ld.global.f32 	%f1, [%rd6];
	cvt.s64.s32 	%rd9, %r17;
	cvt.u64.u32 	%rd10, %r18;
	add.s64 	%rd11, %rd10, %rd9;
	add.s64 	%rd12, %rd7, %rd11;
	ld.global.u8 	%rs1, [%rd12+-1];
	cvt.rn.f32.u16 	%f2, %rs1;
	fma.rn.f32 	%f3, %f1, %f2, 0f00000000;
	ld.global.f32 	%f4, [%rd8];
	fma.rn.f32 	%f5, %f4, %f2, 0f00000000;
	max.s32 	%r19, %r2, 0;
	add.s32 	%r20, %r19, %r17;
	ld.global.f32 	%f6, [%rd6+4];
	cvt.s64.s32 	%rd13, %r20;
	add.s64 	%rd14, %rd7, %rd13;
	ld.global.u8 	%rs2, [%rd14];
	cvt.rn.f32.u16 	%f7, %rs2;
	fma.rn.f32 	%f8, %f6, %f7, %f3;
	ld.global.f32 	%f9, [%rd8+4];
	fma.rn.f32 	%f10, %f9, %f7, %f5;
	add.s32 	%r21, %r2, 1;
	setp.lt.s32 	%p4, %r2, -1;
	setp.lt.s32 	%p5, %r21, %r3;
	selp.b32 	%r22, %r21, %r14, %p5;
	selp.b32 	%r23, 0, %r22, %p4;
	add.s32 	%r24, %r23, %r17;
	ld.global.f32 	%f11, [%rd6+8];
	cvt.s64.s32 	%rd15, %r24;
	add.s64 	%rd16, %rd7, %rd15;
	ld.global.u8 	%rs3, [%rd16];
	cvt.rn.f32.u16 	%f12, %rs3;
	fma.rn.f32 	%f13, %f11, %f12, %f8;
	ld.global.f32 	%f14, [%rd8+8];
	fma.rn.f32 	%f15, %f14, %f12, %f10;
	ld.global.f32 	%f16, [%rd6+12];
	cvt.s64.s32 	%rd17, %r11;
	add.s64 	%rd18, %rd10, %rd17;
	add.s64 	%rd19, %rd7, %rd18;
	ld.global.u8 	%rs4, [%rd19+-1];
	cvt.rn.f32.u16 	%f17, %rs4;
	fma.rn.f32 	%f18, %f16, %f17, %f13;
	ld.global.f32 	%f19, [%rd8+12];
	fma.rn.f32 	%f20, %f19, %f17, %f15;
	add.s32 	%r25, %r19, %r11;
	ld.global.f32 	%f21, [%rd6+16];
	cvt.s64.s32 	%rd20, %r25;
	add.s64 	%rd21, %rd7, %rd20;
	ld.global.u8 	%rs5, [%rd21];
	cvt.rn.f32.u16 	%f22, %rs5;
	fma.rn.f32 	%f23, %f21, %f22, %f18;
	ld.global.f32 	%f24, [%rd8+16];
	fma.rn.f32 	%f25, %f24, %f22, %f20;
	add.s32 	%r26, %r23, %r11;
	ld.global.f32 	%f26, [%rd6+20];
	cvt.s64.s32 	%rd22, %r26;
	add.s64 	%rd23, %rd7, %rd22;
	ld.global.u8 	%rs6, [%rd23];
	cvt.rn.f32.u16 	%f27, %rs6;
	fma.rn.f32 	%f28, %f26, %f27, %f23;
	ld.global.f32 	%f29, [%rd8+20];
	fma.rn.f32 	%f30, %f29, %f27, %f25;
	add.s32 	%r27, %r1, 1;
	setp.lt.u32 	%p6, %r27, %r4;
	selp.b32 	%r28, %r27, %r13, %p6;
	mul.lo.s32 	%r29, %r28, %r3;
	ld.global.f32 	%f31, [%rd6+24];
	cvt.s64.s32 	%rd24, %r29;
	add.s64 	%rd25, %rd10, %rd24;
	add.s64 	%rd26, %rd7, %rd25;
	ld.global.u8 	%rs7, [%rd26+-1];
	cvt.rn.f32.u16 	%f32, %rs7;
	fma.rn.f32 	%f33, %f31, %f32, %f28;
	ld.global.f32 	%f34, [%rd8+24];
	fma.rn.f32 	%f35, %f34, %f32, %f30;
	add.s32 	%r30, %r19, %r29;
	ld.global.f32 	%f36, [%rd6+28];
	cvt.s64.s32 	%rd27, %r30;
	add.s64 	%rd28, %rd7, %rd27;
	ld.global.u8 	%rs8, [%rd28];
	cvt.rn.f32.u16 	%f37, %rs8;
	fma.rn.f32 	%f38, %f36, %f37, %f33;
	ld.global.f32 	%f39, [%rd8+28];
	fma.rn.f32 	%f40, %f39, %f37, %f35;
	add.s32 	%r31, %r23, %r29;
	ld.global.f32 	%f41, [%rd6+32];
	cvt.s64.s32 	%rd29, %r31;
	add.s64 	%rd30, %rd7, %rd29;
	ld.global.u8 	%rs9, [%rd30];
	cvt.rn.f32.u16 	%f42, %rs9;
	fma.rn.f32 	%f43, %f41, %f42, %f38;
	ld.global.f32 	%f44, [%rd8+32];
	fma.rn.f32 	%f45, %f44, %f42, %f40;
	abs.f32 	%f46, %f43;
	abs.f32 	%f47, %f45;
	add.f32 	%f48, %f46, %f47;
	cvt.rzi.u32.f32 	%r32, %f48;
	cvt.s64.s32 	%rd31, %r12;
	add.s64 	%rd32, %rd5, %rd31;
	st.global.u8 	[%rd32], %r32;
$L__BB1_2:
	ret;

}


// ===== COMPILED SASS (sm_100) =====

	.target	sm_100

	.elftype	@"ET_EXEC"


//--------------------- .note.nv.tkinfo           --------------------------
	.section	.note.nv.tkinfo,"",@"SHT_NOTE"
	.sectionflags	@"SHF_NOTE_NV_TKINFO"
	.tkinfo
        /*0018*/ 	.word	0x00000002
        /*0030*/ 	.string	""
        /*0030*/ 	.string	"ptxas"
        /*0030*/ 	.string	"Cuda compilation tools, release 13.0, V13.0.88"
        /*0030*/ 	.string	"Build cuda_13.0.r13.0/compiler.36424714_0"
        /*0030*/ 	.string	"-arch sm_100 -m 64 "



//--------------------- .note.nv.cuinfo           --------------------------
	.section	.note.nv.cuinfo,"",@"SHT_NOTE"
	.sectionflags	@"SHF_NOTE_NV_CUINFO"
        /*0018*/ 	.short	0x0002
        /*001a*/ 	.short	0x0064
        /*001c*/ 	.short	0x0082
	.zero		2


//--------------------- .nv.info                  --------------------------
	.section	.nv.info,"",@"SHT_CUDA_INFO"
	.align	4


	//----- nvinfo : EIATTR_REGCOUNT
	.align		4
        /*0000*/ 	.byte	0x04, 0x2f
        /*0002*/ 	.short	(.L_3 - .L_2)
	.align		4
.L_2:
        /*0004*/ 	.word	index@(_Z21convertRgb2GrayKernelPhiiS_)
        /*0008*/ 	.word	0x0000000e


	//----- nvinfo : EIATTR_FRAME_SIZE
	.align		4
.L_3:
        /*000c*/ 	.byte	0x04, 0x11
        /*000e*/ 	.short	(.L_5 - .L_4)
	.align		4
.L_4:
        /*0010*/ 	.word	index@(_Z21convertRgb2GrayKernelPhiiS_)
        /*0014*/ 	.word	0x00000000


	//----- nvinfo : EIATTR_REGCOUNT
	.align		4
.L_5:
        /*0018*/ 	.byte	0x04, 0x2f
        /*001a*/ 	.short	(.L_7 - .L_6)
	.align		4
.L_6:
        /*001c*/ 	.word	index@(_Z23energyCalculatingKernelPhiiPfS0_S_)
        /*0020*/ 	.word	0x00000020


	//----- nvinfo : EIATTR_FRAME_SIZE
	.align		4
.L_7:
        /*0024*/ 	.byte	0x04, 0x11
        /*0026*/ 	.short	(.L_9 - .L_8)
	.align		4
.L_8:
        /*0028*/ 	.word	index@(_Z23energyCalculatingKernelPhiiPfS0_S_)
        /*002c*/ 	.word	0x00000000


	//----- nvinfo : EIATTR_MIN_STACK_SIZE
	.align		4
.L_9:
        /*0030*/ 	.byte	0x04, 0x12
        /*0032*/ 	.short	(.L_11 - .L_10)
	.align		4
.L_10:
        /*0034*/ 	.word	index@(_Z23energyCalculatingKernelPhiiPfS0_S_)
        /*0038*/ 	.word	0x00000000


	//----- nvinfo : EIATTR_MIN_STACK_SIZE
	.align		4
.L_11:
        /*003c*/ 	.byte	0x04, 0x12
        /*003e*/ 	.short	(.L_13 - .L_12)
	.align		4
.L_12:
        /*0040*/ 	.word	index@(_Z21convertRgb2GrayKernelPhiiS_)
        /*0044*/ 	.word	0x00000000
.L_13:


//--------------------- .nv.compat                --------------------------
	.section	.nv.compat,"",@"SHT_CUDA_COMPAT_INFO"
	.align	4
        /*0000*/ 	.byte	0x02, 0x09, 0x00, 0x00, 0x02, 0x02, 0x01, 0x00, 0x02, 0x05, 0x05, 0x00, 0x03, 0x07, 0x01, 0x01
        /*0010*/ 	.byte	0x02, 0x03, 0x00, 0x00, 0x02, 0x06, 0x01, 0x00, 0x04, 0x0b, 0x08, 0x00, 0x01, 0x00, 0x00, 0x00
        /*0020*/ 	.byte	0x00, 0x00, 0x00, 0x00


//--------------------- .nv.info._Z23energyCalculatingKernelPhiiPfS0_S_ --------------------------
	.section	.nv.info._Z23energyCalculatingKernelPhiiPfS0_S_,"",@"SHT_CUDA_INFO"
	.sectionflags	@""
	.align	4


	//----- nvinfo : EIATTR_CUDA_API_VERSION
	.align		4
        /*0000*/ 	.byte	0x04, 0x37
        /*0002*/ 	.short	(.L_15 - .L_14)
.L_14:
        /*0004*/ 	.word	0x00000082


	//----- nvinfo : EIATTR_KPARAM_INFO
	.align		4
.L_15:
        /*0008*/ 	.byte	0x04, 0x17
        /*000a*/ 	.short	(.L_17 - .L_16)
.L_16:
        /*000c*/ 	.word	0x00000000
        /*0010*/ 	.short	0x0005
        /*0012*/ 	.short	0x0020
        /*0014*/ 	.byte	0x00, 0xf5, 0x21, 0x00


	//----- nvinfo : EIATTR_KPARAM_INFO
	.align		4
.L_17:
        /*0018*/ 	.byte	0x04, 0x17
        /*001a*/ 	.short	(.L_19 - .L_18)
.L_18:
        /*001c*/ 	.word	0x00000000
        /*0020*/ 	.short	0x0004
        /*0022*/ 	.short	0x0018
        /*0024*/ 	.byte	0x00, 0xf5, 0x21, 0x00


	//----- nvinfo : EIATTR_KPARAM_INFO
	.align		4
.L_19:
        /*0028*/ 	.byte	0x04, 0x17
        /*002a*/ 	.short	(.L_21 - .L_20)
.L_20:
        /*002c*/ 	.word	0x00000000
        /*0030*/ 	.short	0x0003
        /*0032*/ 	.short	0x0010
        /*0034*/ 	.byte	0x00, 0xf5, 0x21, 0x00


	//----- nvinfo : EIATTR_KPARAM_INFO
	.align		4
.L_21:
        /*0038*/ 	.byte	0x04, 0x17
        /*003a*/ 	.short	(.L_23 - .L_22)
.L_22:
        /*003c*/ 	.word	0x00000000
        /*0040*/ 	.short	0x0002
        /*0042*/ 	.short	0x000c
        /*0044*/ 	.byte	0x00, 0xf0, 0x11, 0x00


	//----- nvinfo : EIATTR_KPARAM_INFO
	.align		4
.L_23:
        /*0048*/ 	.byte	0x04, 0x17
        /*004a*/ 	.short	(.L_25 - .L_24)
.L_24:
        /*004c*/ 	.word	0x00000000
        /*0050*/ 	.short	0x0001
        /*0052*/ 	.short	0x0008
        /*0054*/ 	.byte	0x00, 0xf0, 0x11, 0x00


	//----- nvinfo : EIATTR_KPARAM_INFO
	.align		4
.L_25:
        /*0058*/ 	.byte	0x04, 0x17
        /*005a*/ 	.short	(.L_27 - .L_26)
.L_26:
        /*005c*/ 	.word	0x00000000
        /*0060*/ 	.short	0x0000
        /*0062*/ 	.short	0x0000
        /*0064*/ 	.byte	0x00, 0xf5, 0x21, 0x00


	//----- nvinfo : EIATTR_SPARSE_MMA_MASK
	.align		4
.L_27:
        /*0068*/ 	.byte	0x03, 0x50
        /*006a*/ 	.short	0x0000


	//----- nvinfo : EIATTR_MAXREG_COUNT
	.align		4
        /*006c*/ 	.byte	0x03, 0x1b
        /*006e*/ 	.short	0x00ff


	//----- nvinfo : EIATTR_MERCURY_ISA_VERSION
	.align		4
        /*0070*/ 	.byte	0x03, 0x5f
        /*0072*/ 	.short	0x0101


	//----- nvinfo : EIATTR_VRC_CTA_INIT_COUNT
	.align		4
        /*0074*/ 	.byte	0x02, 0x4a
	.zero		1
	.zero		1


	//----- nvinfo : EIATTR_EXIT_INSTR_OFFSETS
	.align		4
        /*0078*/ 	.byte	0x04, 0x1c
        /*007a*/ 	.short	(.L_29 - .L_28)


	//   ....[0]....
.L_28:
        /*007c*/ 	.word	0x000000c0


	//   ....[1]....
        /*0080*/ 	.word	0x00000780


	//----- nvinfo : EIATTR_CBANK_PARAM_SIZE
	.align		4
.L_29:
        /*0084*/ 	.byte	0x03, 0x19
        /*0086*/ 	.short	0x0028


	//----- nvinfo : EIATTR_PARAM_CBANK
	.align		4
        /*0088*/ 	.byte	0x04, 0x0a
        /*008a*/ 	.short	(.L_31 - .L_30)
	.align		4
.L_30:
        /*008c*/ 	.word	index@(.nv.constant0._Z23energyCalculatingKernelPhiiPfS0_S_)
        /*0090*/ 	.short	0x0380
        /*0092*/ 	.short	0x0028


	//----- nvinfo : EIATTR_SW_WAR
	.align		4
.L_31:
        /*0094*/ 	.byte	0x04, 0x36
        /*0096*/ 	.short	(.L_33 - .L_32)
.L_32:
        /*0098*/ 	.word	0x00000008
.L_33:


//--------------------- .nv.info._Z21convertRgb2GrayKernelPhiiS_ --------------------------
	.section	.nv.info._Z21convertRgb2GrayKernelPhiiS_,"",@"SHT_CUDA_INFO"
	.sectionflags	@""
	.align	4


	//----- nvinfo : EIATTR_CUDA_API_VERSION
	.align		4
        /*0000*/ 	.byte	0x04, 0x37
        /*0002*/ 	.short	(.L_35 - .L_34)
.L_34:
        /*0004*/ 	.word	0x00000082


	//----- nvinfo : EIATTR_KPARAM_INFO
	.align		4
.L_35:
        /*0008*/ 	.byte	0x04, 0x17
        /*000a*/ 	.short	(.L_37 - .L_36)
.L_36:
        /*000c*/ 	.word	0x00000000
        /*0010*/ 	.short	0x0003
        /*0012*/ 	.short	0x0010
        /*0014*/ 	.byte	0x00, 0xf5, 0x21, 0x00


	//----- nvinfo : EIATTR_KPARAM_INFO
	.align		4
.L_37:
        /*0018*/ 	.byte	0x04, 0x17
        /*001a*/ 	.short	(.L_39 - .L_38)
.L_38:
        /*001c*/ 	.word	0x00000000
        /*0020*/ 	.short	0x0002
        /*0022*/ 	.short	0x000c
        /*0024*/ 	.byte	0x00, 0xf0, 0x11, 0x00


	//----- nvinfo : EIATTR_KPARAM_INFO
	.align		4
.L_39:
        /*0028*/ 	.byte	0x04, 0x17
        /*002a*/ 	.short	(.L_41 - .L_40)
.L_40:
        /*002c*/ 	.word	0x00000000
        /*0030*/ 	.short	0x0001
        /*0032*/ 	.short	0x0008
        /*0034*/ 	.byte	0x00, 0xf0, 0x11, 0x00


	//----- nvinfo : EIATTR_KPARAM_INFO
	.align		4
.L_41:
        /*0038*/ 	.byte	0x04, 0x17
        /*003a*/ 	.short	(.L_43 - .L_42)
.L_42:
        /*003c*/ 	.word	0x00000000
        /*0040*/ 	.short	0x0000
        /*0042*/ 	.short	0x0000
        /*0044*/ 	.byte	0x00, 0xf5, 0x21, 0x00


	//----- nvinfo : EIATTR_SPARSE_MMA_MASK
	.align		4
.L_43:
        /*0048*/ 	.byte	0x03, 0x50
        /*004a*/ 	.short	0x0000


	//----- nvinfo : EIATTR_MAXREG_COUNT
	.align		4
        /*004c*/ 	.byte	0x03, 0x1b
        /*004e*/ 	.short	0x00ff


	//----- nvinfo : EIATTR_MERCURY_ISA_VERSION
	.align		4
        /*0050*/ 	.byte	0x03, 0x5f
        /*0052*/ 	.short	0x0101


	//----- nvinfo : EIATTR_VRC_CTA_INIT_COUNT
	.align		4
        /*0054*/ 	.byte	0x02, 0x4a
	.zero		1
	.zero		1


	//----- nvinfo : EIATTR_EXIT_INSTR_OFFSETS
	.align		4
        /*0058*/ 	.byte	0x04, 0x1c
        /*005a*/ 	.short	(.L_45 - .L_44)


	//   ....[0]....
.L_44:
        /*005c*/ 	.word	0x000000c0


	//   ....[1]....
        /*0060*/ 	.word	0x00000270


	//----- nvinfo : EIATTR_CBANK_PARAM_SIZE
	.align		4
.L_45:
        /*0064*/ 	.byte	0x03, 0x19
        /*0066*/ 	.short	0x0018


	//----- nvinfo : EIATTR_PARAM_CBANK
	.align		4
        /*0068*/ 	.byte	0x04, 0x0a
        /*006a*/ 	.short	(.L_47 - .L_46)
	.align		4
.L_46:
        /*006c*/ 	.word	index@(.nv.constant0._Z21convertRgb2GrayKernelPhiiS_)
        /*0070*/ 	.short	0x0380
        /*0072*/ 	.short	0x0018


	//----- nvinfo : EIATTR_SW_WAR
	.align		4
.L_47:
        /*0074*/ 	.byte	0x04, 0x36
        /*0076*/ 	.short	(.L_49 - .L_48)
.L_48:
        /*0078*/ 	.word	0x00000008
.L_49:


//--------------------- .nv.callgraph             --------------------------
	.section	.nv.callgraph,"",@"SHT_CUDA_CALLGRAPH"
	.align	4
	.sectionentsize	8
	.align		4
        /*0000*/ 	.word	0x00000000
	.align		4
        /*0004*/ 	.word	0xffffffff
	.align		4
        /*0008*/ 	.word	0x00000000
	.align		4
        /*000c*/ 	.word	0xfffffffe
	.align		4
        /*0010*/ 	.word	0x00000000
	.align		4
        /*0014*/ 	.word	0xfffffffd
	.align		4
        /*0018*/ 	.word	0x00000000
	.align		4
        /*001c*/ 	.word	0xfffffffc


//--------------------- .nv.constant3             --------------------------
	.section	.nv.constant3,"a",@progbits
	.align	4
.nv.constant3:
	.type		dc_xSobel,@object
	.size		dc_xSobel,(dc_ySobel - dc_xSobel)
dc_xSobel:
	.zero		36
	.type		dc_ySobel,@object
	.size		dc_ySobel,(.L_1 - dc_ySobel)
dc_ySobel:
	.zero		36
.L_1:


//--------------------- .text._Z23energyCalculatingKernelPhiiPfS0_S_ --------------------------
	.section	.text._Z23energyCalculatingKernelPhiiPfS0_S_,"ax",@progbits
	.align	128
        .global         _Z23energyCalculatingKernelPhiiPfS0_S_
        .type           _Z23energyCalculatingKernelPhiiPfS0_S_,@function
        .size           _Z23energyCalculatingKernelPhiiPfS0_S_,(.L_x_2 - _Z23energyCalculatingKernelPhiiPfS0_S_)
        .other          _Z23energyCalculatingKernelPhiiPfS0_S_,@"STO_CUDA_ENTRY STV_DEFAULT"
_Z23energyCalculatingKernelPhiiPfS0_S_:
.text._Z23energyCalculatingKernelPhiiPfS0_S_:
[----:B------:R-:W-:Y:S01]  /*0000*/  LDC R1, c[0x0][0x37c] ;  /* 0x0000df00ff017b82 */ /* 0x000fe20000000800 */
[----:B------:R-:W0:Y:S07]  /*0010*/  S2R R3, SR_TID.Y ;  /* 0x0000000000037919 */ /* 0x000e2e0000002200 */
[----:B------:R-:W0:Y:S01]  /*0020*/  S2UR UR4, SR_CTAID.Y ;  /* 0x00000000000479c3 */ /* 0x000e220000002600 */
[----:B------:R-:W1:Y:S07]  /*0030*/  S2R R0, SR_TID.X ;  /* 0x0000000000007919 */ /* 0x000e6e0000002100 */
[----:B------:R-:W0:Y:S08]  /*0040*/  LDC R16, c[0x0][0x364] ;  /* 0x0000d900ff107b82 */ /* 0x000e300000000800 */
[----:B------:R-:W1:Y:S08]  /*0050*/  S2UR UR5, SR_CTAID.X ;  /* 0x00000000000579c3 */ /* 0x000e700000002500 */
[----:B------:R-:W1:Y:S08]  /*0060*/  LDC R17, c[0x0][0x360] ;  /* 0x0000d800ff117b82 */ /* 0x000e700000000800 */
[----:B------:R-:W2:Y:S01]  /*0070*/  LDC.64 R8, c[0x0][0x388] ;  /* 0x0000e200ff087b82 */ /* 0x000ea20000000a00 */
[----:B0-----:R-:W-:-:S02]  /*0080*/  IMAD R16, R16, UR4, R3 ;  /* 0x0000000410107c24 */ /* 0x001fc4000f8e0203 */
[----:B-1----:R-:W-:-:S03]  /*0090*/  IMAD R17, R17, UR5, R0 ;  /* 0x0000000511117c24 */ /* 0x002fc6000f8e0200 */
[----:B--2---:R-:W-:-:S04]  /*00a0*/  ISETP.GE.AND P0, PT, R16, R9, PT ;  /* 0x000000091000720c */ /* 0x004fc80003f06270 */
[----:B------:R-:W-:-:S13]  /*00b0*/  ISETP.GE.OR P0, PT, R17, R8, P0 ;  /* 0x000000081100720c */ /* 0x000fda0000706670 */
[----:B------:R-:W-:Y:S05]  /*00c0*/  @P0 EXIT ;  /* 0x000000000000094d */ /* 0x000fea0003800000 */
[C---:B------:R-:W-:Y:S01]  /*00d0*/  VIADD R13, R17.reuse, 0x1 ;  /* 0x00000001110d7836 */ /* 0x040fe20000000000 */
[----:B------:R-:W0:Y:S01]  /*00e0*/  LDCU.64 UR6, c[0x0][0x380] ;  /* 0x00007000ff0677ac */ /* 0x000e220008000a00 */
[----:B------:R-:W-:Y:S01]  /*00f0*/  VIMNMX.U32 R0, PT, PT, R16, 0x1, !PT ;  /* 0x0000000110007848 */ /* 0x000fe20007fe0000 */
[----:B------:R-:W1:Y:S01]  /*0100*/  LDC.64 R6, c[0x0][0x390] ;  /* 0x0000e400ff067b82 */ /* 0x000e620000000a00 */
[----:B------:R-:W-:Y:S01]  /*0110*/  VIMNMX R27, PT, PT, R17, 0x1, !PT ;  /* 0x00000001111b7848 */ /* 0x000fe20007fe0100 */
[----:B------:R-:W1:Y:S01]  /*0120*/  LDCU.64 UR4, c[0x0][0x358] ;  /* 0x00006b00ff0477ac */ /* 0x000e620008000a00 */
[-C--:B------:R-:W-:Y:S01]  /*0130*/  ISETP.GE.AND P1, PT, R13, R8.reuse, PT ;  /* 0x000000080d00720c */ /* 0x080fe20003f26270 */
[----:B------:R-:W-:Y:S01]  /*0140*/  VIADD R3, R0, 0xffffffff ;  /* 0xffffffff00037836 */ /* 0x000fe20000000000 */
[----:B------:R-:W-:Y:S02]  /*0150*/  VIMNMX R15, PT, PT, RZ, R17, !PT ;  /* 0x00000011ff0f7248 */ /* 0x000fe40007fe0100 */
[----:B------:R-:W-:Y:S01]  /*0160*/  ISETP.GE.AND P0, PT, R17, -0x1, PT ;  /* 0xffffffff1100780c */ /* 0x000fe20003f06270 */
[----:B------:R-:W2:Y:S01]  /*0170*/  LDC.64 R4, c[0x0][0x398] ;  /* 0x0000e600ff047b82 */ /* 0x000ea20000000a00 */
[----:B------:R-:W-:-:S04]  /*0180*/  IMAD R0, R3, R8, RZ ;  /* 0x0000000803007224 */ /* 0x000fc800078e02ff */
[----:B------:R-:W-:Y:S01]  /*0190*/  IMAD.IADD R3, R0, 0x1, R15 ;  /* 0x0000000100037824 */ /* 0x000fe200078e020f */
[--C-:B------:R-:W-:Y:S02]  /*01a0*/  SHF.R.S32.HI R2, RZ, 0x1f, R0.reuse ;  /* 0x0000001fff027819 */ /* 0x100fe40000011400 */
[----:B------:R-:W-:Y:S01]  /*01b0*/  @P1 VIADD R13, R8, 0xffffffff ;  /* 0xffffffff080d1836 */ /* 0x000fe20000000000 */
[----:B0-----:R-:W-:-:S04]  /*01c0*/  IADD3 R28, P1, P2, R27, UR6, R0 ;  /* 0x000000061b1c7c10 */ /* 0x001fc8000fa3e000 */
[----:B------:R-:W-:Y:S02]  /*01d0*/  SEL R13, R13, RZ, P0 ;  /* 0x000000ff0d0d7207 */ /* 0x000fe40000000000 */
[----:B------:R-:W-:Y:S01]  /*01e0*/  IADD3.X R29, PT, PT, RZ, UR7, R2, P1, P2 ;  /* 0x00000007ff1d7c10 */ /* 0x000fe20008fe4402 */
[----:B-1----:R-:W3:Y:S01]  /*01f0*/  LDG.E R24, desc[UR4][R6.64+0x4] ;  /* 0x0000040406187981 */ /* 0x002ee2000c1e1900 */
[C---:B------:R-:W-:Y:S01]  /*0200*/  IADD3 R2, P0, PT, R3.reuse, UR6, RZ ;  /* 0x0000000603027c10 */ /* 0x040fe2000ff1e0ff */
[----:B------:R-:W-:Y:S02]  /*0210*/  IMAD.IADD R11, R0, 0x1, R13 ;  /* 0x00000001000b7824 */ /* 0x000fe400078e020d */
[----:B------:R-:W4:Y:S01]  /*0220*/  LDG.E.U8 R25, desc[UR4][R28.64+-0x1] ;  /* 0xffffff041c197981 */ /* 0x000f22000c1e1100 */
[----:B------:R-:W-:Y:S02]  /*0230*/  LEA.HI.X.SX32 R3, R3, UR7, 0x1, P0 ;  /* 0x0000000703037c11 */ /* 0x000fe400080f0eff */
[C---:B------:R-:W-:Y:S01]  /*0240*/  IADD3 R10, P0, PT, R11.reuse, UR6, RZ ;  /* 0x000000060b0a7c10 */ /* 0x040fe2000ff1e0ff */
[----:B------:R-:W5:Y:S03]  /*0250*/  LDG.E R0, desc[UR4][R6.64] ;  /* 0x0000000406007981 */ /* 0x000f66000c1e1900 */
[----:B------:R-:W-:Y:S01]  /*0260*/  LEA.HI.X.SX32 R11, R11, UR7, 0x1, P0 ;  /* 0x000000070b0b7c11 */ /* 0x000fe200080f0eff */
[----:B------:R0:W3:Y:S04]  /*0270*/  LDG.E.U8 R20, desc[UR4][R2.64] ;  /* 0x0000000402147981 */ /* 0x0000e8000c1e1100 */
[----:B--2---:R-:W2:Y:S04]  /*0280*/  LDG.E R18, desc[UR4][R4.64] ;  /* 0x0000000404127981 */ /* 0x004ea8000c1e1900 */
[----:B------:R1:W2:Y:S04]  /*0290*/  LDG.E.U8 R22, desc[UR4][R10.64] ;  /* 0x000000040a167981 */ /* 0x0002a8000c1e1100 */
[----:B------:R-:W2:Y:S04]  /*02a0*/  LDG.E R19, desc[UR4][R4.64+0x4] ;  /* 0x0000040404137981 */ /* 0x000ea8000c1e1900 */
[----:B------:R-:W2:Y:S04]  /*02b0*/  LDG.E R21, desc[UR4][R6.64+0x8] ;  /* 0x0000080406157981 */ /* 0x000ea8000c1e1900 */
[----:B------:R-:W2:Y:S01]  /*02c0*/  LDG.E R23, desc[UR4][R4.64+0x8] ;  /* 0x0000080404177981 */ /* 0x000ea2000c1e1900 */
[----:B------:R-:W-:-:S05]  /*02d0*/  VIADD R12, R16, 0x1 ;  /* 0x00000001100c7836 */ /* 0x000fca0000000000 */
[----:B------:R-:W-:Y:S01]  /*02e0*/  ISETP.GE.U32.AND P0, PT, R12, R9, PT ;  /* 0x000000090c00720c */ /* 0x000fe20003f06070 */
[----:B------:R-:W-:-:S05]  /*02f0*/  IMAD R16, R16, R8, RZ ;  /* 0x0000000810107224 */ /* 0x000fca00078e02ff */
[----:B0-----:R-:W-:-:S07]  /*0300*/  SHF.R.S32.HI R3, RZ, 0x1f, R16 ;  /* 0x0000001fff037819 */ /* 0x001fce0000011410 */
[----:B------:R-:W-:Y:S02]  /*0310*/  @P0 VIADD R12, R9, 0xffffffff ;  /* 0xffffffff090c0836 */ /* 0x000fe40000000000 */
[----:B------:R-:W-:Y:S01]  /*0320*/  IMAD.IADD R9, R16, 0x1, R15 ;  /* 0x0000000110097824 */ /* 0x000fe200078e020f */
[----:B------:R-:W-:Y:S01]  /*0330*/  IADD3 R2, P1, P2, R27, UR6, R16 ;  /* 0x000000061b027c10 */ /* 0x000fe2000fa3e010 */
[----:B------:R-:W-:-:S03]  /*0340*/  IMAD R8, R12, R8, RZ ;  /* 0x000000080c087224 */ /* 0x000fc600078e02ff */
[C---:B-1----:R-:W-:Y:S02]  /*0350*/  IADD3 R10, P0, PT, R9.reuse, UR6, RZ ;  /* 0x00000006090a7c10 */ /* 0x042fe4000ff1e0ff */
[----:B------:R-:W-:Y:S02]  /*0360*/  IADD3.X R3, PT, PT, RZ, UR7, R3, P1, P2 ;  /* 0x00000007ff037c10 */ /* 0x000fe40008fe4403 */
[----:B------:R-:W-:Y:S01]  /*0370*/  LEA.HI.X.SX32 R11, R9, UR7, 0x1, P0 ;  /* 0x00000007090b7c11 */ /* 0x000fe200080f0eff */
[----:B------:R-:W-:Y:S01]  /*0380*/  IMAD.IADD R9, R16, 0x1, R13 ;  /* 0x0000000110097824 */ /* 0x000fe200078e020d */
[--C-:B------:R-:W-:Y:S01]  /*0390*/  IADD3 R12, P0, P1, R27, UR6, R8.reuse ;  /* 0x000000061b0c7c10 */ /* 0x100fe2000f91e008 */
[--C-:B------:R-:W-:Y:S01]  /*03a0*/  IMAD.IADD R26, R13, 0x1, R8.reuse ;  /* 0x000000010d1a7824 */ /* 0x100fe200078e0208 */
[--C-:B------:R-:W-:Y:S01]  /*03b0*/  SHF.R.S32.HI R14, RZ, 0x1f, R8.reuse ;  /* 0x0000001fff0e7819 */ /* 0x100fe20000011408 */
[----:B------:R4:W2:Y:S01]  /*03c0*/  LDG.E.U8 R2, desc[UR4][R2.64+-0x1] ;  /* 0xffffff0402027981 */ /* 0x0008a2000c1e1100 */
[----:B------:R-:W-:-:S02]  /*03d0*/  IMAD.IADD R15, R15, 0x1, R8 ;  /* 0x000000010f0f7824 */ /* 0x000fc400078e0208 */
[----:B------:R-:W-:Y:S01]  /*03e0*/  IADD3.X R13, PT, PT, RZ, UR7, R14, P0, P1 ;  /* 0x00000007ff0d7c10 */ /* 0x000fe200087e240e */
[----:B------:R-:W2:Y:S01]  /*03f0*/  LDG.E.U8 R10, desc[UR4][R10.64] ;  /* 0x000000040a0a7981 */ /* 0x000ea2000c1e1100 */
[----:B------:R-:W-:Y:S02]  /*0400*/  IADD3 R8, P0, PT, R9, UR6, RZ ;  /* 0x0000000609087c10 */ /* 0x000fe4000ff1e0ff */
[----:B------:R-:W-:Y:S01]  /*0410*/  IADD3 R14, P1, PT, R15, UR6, RZ ;  /* 0x000000060f0e7c10 */ /* 0x000fe2000ff3e0ff */
[----:B------:R-:W2:Y:S01]  /*0420*/  LDG.E.U8 R12, desc[UR4][R12.64+-0x1] ;  /* 0xffffff040c0c7981 */ /* 0x000ea2000c1e1100 */
[----:B------:R-:W-:Y:S02]  /*0430*/  LEA.HI.X.SX32 R9, R9, UR7, 0x1, P0 ;  /* 0x0000000709097c11 */ /* 0x000fe400080f0eff */
[----:B------:R-:W-:Y:S01]  /*0440*/  LEA.HI.X.SX32 R15, R15, UR7, 0x1, P1 ;  /* 0x000000070f0f7c11 */ /* 0x000fe200088f0eff */
[----:B------:R-:W2:Y:S04]  /*0450*/  LDG.E R11, desc[UR4][R4.64+0xc] ;  /* 0x00000c04040b7981 */ /* 0x000ea8000c1e1900 */
[----:B------:R-:W2:Y:S04]  /*0460*/  LDG.E.U8 R14, desc[UR4][R14.64] ;  /* 0x000000040e0e7981 */ /* 0x000ea8000c1e1100 */
[----:B------:R-:W2:Y:S04]  /*0470*/  LDG.E R13, desc[UR4][R6.64+0x14] ;  /* 0x00001404060d7981 */ /* 0x000ea8000c1e1900 */
[----:B------:R-:W2:Y:S01]  /*0480*/  LDG.E R15, desc[UR4][R4.64+0x14] ;  /* 0x00001404040f7981 */ /* 0x000ea2000c1e1900 */
[----:B----4-:R-:W-:-:S03]  /*0490*/  I2FP.F32.U32 R3, R25 ;  /* 0x0000001900037245 */ /* 0x010fc60000201000 */
[----:B------:R0:W4:Y:S02]  /*04a0*/  LDG.E.U8 R25, desc[UR4][R8.64] ;  /* 0x0000000408197981 */ /* 0x000124000c1e1100 */
[----:B-----5:R-:W-:Y:S02]  /*04b0*/  FFMA R27, R0, R3, RZ ;  /* 0x00000003001b7223 */ /* 0x020fe400000000ff */
[----:B------:R-:W5:Y:S01]  /*04c0*/  LDG.E R0, desc[UR4][R6.64+0xc] ;  /* 0x00000c0406007981 */ /* 0x000f62000c1e1900 */
[----:B---3--:R-:W-:Y:S01]  /*04d0*/  I2FP.F32.U32 R20, R20 ;  /* 0x0000001400147245 */ /* 0x008fe20000201000 */
[----:B--2---:R-:W-:Y:S02]  /*04e0*/  FFMA R29, R3, R18, RZ ;  /* 0x00000012031d7223 */ /* 0x004fe400000000ff */
[----:B------:R-:W2:Y:S02]  /*04f0*/  LDG.E R3, desc[UR4][R6.64+0x10] ;  /* 0x0000100406037981 */ /* 0x000ea4000c1e1900 */
[----:B------:R-:W-:Y:S01]  /*0500*/  FFMA R24, R24, R20, R27 ;  /* 0x0000001418187223 */ /* 0x000fe2000000001b */
[----:B------:R-:W-:Y:S01]  /*0510*/  I2FP.F32.U32 R22, R22 ;  /* 0x0000001600167245 */ /* 0x000fe20000201000 */
[----:B------:R-:W3:Y:S01]  /*0520*/  LDG.E R18, desc[UR4][R4.64+0x10] ;  /* 0x0000100404127981 */ /* 0x000ee2000c1e1900 */
[----:B0-----:R-:W-:Y:S01]  /*0530*/  IADD3 R8, P0, PT, R26, UR6, RZ ;  /* 0x000000061a087c10 */ /* 0x001fe2000ff1e0ff */
[----:B------:R-:W-:-:S02]  /*0540*/  FFMA R29, R20, R19, R29 ;  /* 0x00000013141d7223 */ /* 0x000fc4000000001d */
[----:B------:R-:W3:Y:S01]  /*0550*/  LDG.E R19, desc[UR4][R6.64+0x18] ;  /* 0x0000180406137981 */ /* 0x000ee2000c1e1900 */
[----:B------:R-:W-:Y:S01]  /*0560*/  LEA.HI.X.SX32 R9, R26, UR7, 0x1, P0 ;  /* 0x000000071a097c11 */ /* 0x000fe200080f0eff */
[----:B------:R-:W-:Y:S01]  /*0570*/  FFMA R21, R21, R22, R24 ;  /* 0x0000001615157223 */ /* 0x000fe20000000018 */
[----:B------:R-:W0:Y:S01]  /*0580*/  LDCU.64 UR6, c[0x0][0x3a0] ;  /* 0x00007400ff0677ac */ /* 0x000e220008000a00 */
[----:B------:R-:W3:Y:S01]  /*0590*/  LDG.E R20, desc[UR4][R6.64+0x1c] ;  /* 0x00001c0406147981 */ /* 0x000ee2000c1e1900 */
[----:B------:R-:W-:-:S03]  /*05a0*/  FFMA R24, R22, R23, R29 ;  /* 0x0000001716187223 */ /* 0x000fc6000000001d */
[----:B------:R-:W3:Y:S04]  /*05b0*/  LDG.E R22, desc[UR4][R4.64+0x18] ;  /* 0x0000180404167981 */ /* 0x000ee8000c1e1900 */
[----:B------:R-:W3:Y:S04]  /*05c0*/  LDG.E.U8 R8, desc[UR4][R8.64] ;  /* 0x0000000408087981 */ /* 0x000ee8000c1e1100 */
[----:B------:R-:W3:Y:S04]  /*05d0*/  LDG.E R23, desc[UR4][R4.64+0x1c] ;  /* 0x00001c0404177981 */ /* 0x000ee8000c1e1900 */
[----:B------:R-:W3:Y:S04]  /*05e0*/  LDG.E R26, desc[UR4][R6.64+0x20] ;  /* 0x00002004061a7981 */ /* 0x000ee8000c1e1900 */
[----:B------:R1:W3:Y:S01]  /*05f0*/  LDG.E R27, desc[UR4][R4.64+0x20] ;  /* 0x00002004041b7981 */ /* 0x0002e2000c1e1900 */
[----:B------:R-:W-:-:S02]  /*0600*/  I2FP.F32.U32 R29, R2 ;  /* 0x00000002001d7245 */ /* 0x000fc40000201000 */
[----:B------:R-:W-:-:S03]  /*0610*/  I2FP.F32.U32 R10, R10 ;  /* 0x0000000a000a7245 */ /* 0x000fc60000201000 */
[----:B------:R-:W-:Y:S01]  /*0620*/  FFMA R11, R29, R11, R24 ;  /* 0x0000000b1d0b7223 */ /* 0x000fe20000000018 */
[----:B------:R-:W-:Y:S01]  /*0630*/  I2FP.F32.U32 R12, R12 ;  /* 0x0000000c000c7245 */ /* 0x000fe20000201000 */
[----:B------:R-:W-:-:S05]  /*0640*/  IMAD.IADD R16, R17, 0x1, R16 ;  /* 0x0000000111107824 */ /* 0x000fca00078e0210 */
[----:B0-----:R-:W-:Y:S02]  /*0650*/  IADD3 R2, P0, PT, R16, UR6, RZ ;  /* 0x0000000610027c10 */ /* 0x001fe4000ff1e0ff */
[----:B----4-:R-:W-:Y:S01]  /*0660*/  I2FP.F32.U32 R25, R25 ;  /* 0x0000001900197245 */ /* 0x010fe20000201000 */
[----:B-----5:R-:W-:-:S04]  /*0670*/  FFMA R0, R0, R29, R21 ;  /* 0x0000001d00007223 */ /* 0x020fc80000000015 */
[----:B--2---:R-:W-:Y:S01]  /*0680*/  FFMA R0, R3, R10, R0 ;  /* 0x0000000a03007223 */ /* 0x004fe20000000000 */
[----:B---3--:R-:W-:-:S03]  /*0690*/  FFMA R18, R10, R18, R11 ;  /* 0x000000120a127223 */ /* 0x008fc6000000000b */
[----:B------:R-:W-:Y:S01]  /*06a0*/  FFMA R0, R13, R25, R0 ;  /* 0x000000190d007223 */ /* 0x000fe20000000000 */
[----:B------:R-:W-:Y:S01]  /*06b0*/  FFMA R15, R25, R15, R18 ;  /* 0x0000000f190f7223 */ /* 0x000fe20000000012 */
[----:B------:R-:W-:Y:S02]  /*06c0*/  I2FP.F32.U32 R3, R14 ;  /* 0x0000000e00037245 */ /* 0x000fe40000201000 */
[----:B------:R-:W-:Y:S01]  /*06d0*/  FFMA R19, R19, R12, R0 ;  /* 0x0000000c13137223 */ /* 0x000fe20000000000 */
[----:B------:R-:W-:-:S03]  /*06e0*/  FFMA R22, R12, R22, R15 ;  /* 0x000000160c167223 */ /* 0x000fc6000000000f */
[----:B------:R-:W-:Y:S01]  /*06f0*/  FFMA R19, R20, R3, R19 ;  /* 0x0000000314137223 */ /* 0x000fe20000000013 */
[----:B-1----:R-:W-:Y:S01]  /*0700*/  I2FP.F32.U32 R5, R8 ;  /* 0x0000000800057245 */ /* 0x002fe20000201000 */
[----:B------:R-:W-:-:S04]  /*0710*/  FFMA R22, R3, R23, R22 ;  /* 0x0000001703167223 */ /* 0x000fc80000000016 */
[----:B------:R-:W-:Y:S01]  /*0720*/  FFMA R19, R26, R5, R19 ;  /* 0x000000051a137223 */ /* 0x000fe20000000013 */
[----:B------:R-:W-:-:S04]  /*0730*/  FFMA R22, R5, R27, R22 ;  /* 0x0000001b05167223 */ /* 0x000fc80000000016 */
[----:B------:R-:W-:-:S06]  /*0740*/  FADD R19, |R19|, |R22| ;  /* 0x4000001613137221 */ /* 0x000fcc0000000200 */
[----:B------:R-:W0:Y:S01]  /*0750*/  F2I.U32.TRUNC.NTZ R19, R19 ;  /* 0x0000001300137305 */ /* 0x000e22000020f000 */
[----:B------:R-:W-:-:S05]  /*0760*/  LEA.HI.X.SX32 R3, R16, UR7, 0x1, P0 ;  /* 0x0000000710037c11 */ /* 0x000fca00080f0eff */
[----:B0-----:R-:W-:Y:S01]  /*0770*/  STG.E.U8 desc[UR4][R2.64], R19 ;  /* 0x0000001302007986 */ /* 0x001fe2000c101104 */
[----:B------:R-:W-:Y:S05]  /*0780*/  EXIT ;  /* 0x000000000000794d */ /* 0x000fea0003800000 */
.L_x_0:
[----:B------:R-:W-:-:S00]  /*0790*/  BRA `(.L_x_0) ;  /* 0xfffffffc00fc7947 */ /* 0x000fc0000383ffff */
[----:B------:R-:W-:-:S00]  /*07a0*/  NOP ;  /* 0x0000000000007918 */ /* 0x000fc00000000000 */
        /* <DEDUP_REMOVED lines=13> */
.L_x_2:


//--------------------- .text._Z21convertRgb2GrayKernelPhiiS_ --------------------------
	.section	.text._Z21convertRgb2GrayKernelPhiiS_,"ax",@progbits
	.align	128
        .global         _Z21convertRgb2GrayKernelPhiiS_
        .type           _Z21convertRgb2GrayKernelPhiiS_,@function
        .size           _Z21convertRgb2GrayKernelPhiiS_,(.L_x_3 - _Z21convertRgb2GrayKernelPhiiS_)
        .other          _Z21convertRgb2GrayKernelPhiiS_,@"STO_CUDA_ENTRY STV_DEFAULT"
_Z21convertRgb2GrayKernelPhiiS_:
.text._Z21convertRgb2GrayKernelPhiiS_:
[----:B------:R-:W-:Y:S01]  /*0000*/  LDC R1, c[0x0][0x37c] ;  /* 0x0000df00ff017b82 */ /* 0x000fe20000000800 */
[----:B------:R-:W0:Y:S07]  /*0010*/  S2R R3, SR_TID.Y ;  /* 0x0000000000037919 */ /* 0x000e2e0000002200 */
[----:B------:R-:W0:Y:S01]  /*0020*/  S2UR UR4, SR_CTAID.Y ;  /* 0x00000000000479c3 */ /* 0x000e220000002600 */
[----:B------:R-:W1:Y:S01]  /*0030*/  LDCU.64 UR6, c[0x0][0x388] ;  /* 0x00007100ff0677ac */ /* 0x000e620008000a00 */
[----:B------:R-:W2:Y:S06]  /*0040*/  S2R R5, SR_TID.X ;  /* 0x0000000000057919 */ /* 0x000eac0000002100 */
[----:B------:R-:W0:Y:S08]  /*0050*/  LDC R0, c[0x0][0x364] ;  /* 0x0000d900ff007b82 */ /* 0x000e300000000800 */
[----:B------:R-:W2:Y:S08]  /*0060*/  S2UR UR5, SR_CTAID.X ;  /* 0x00000000000579c3 */ /* 0x000eb00000002500 */
[----:B------:R-:W2:Y:S01]  /*0070*/  LDC R2, c[0x0][0x360] ;  /* 0x0000d800ff027b82 */ /* 0x000ea20000000800 */
[----:B0-----:R-:W-:-:S05]  /*0080*/  IMAD R0, R0, UR4, R3 ;  /* 0x0000000400007c24 */ /* 0x001fca000f8e0203 */
[----:B-1----:R-:W-:Y:S01]  /*0090*/  ISETP.GE.AND P0, PT, R0, UR7, PT ;  /* 0x0000000700007c0c */ /* 0x002fe2000bf06270 */
[----:B--2---:R-:W-:-:S05]  /*00a0*/  IMAD R3, R2, UR5, R5 ;  /* 0x0000000502037c24 */ /* 0x004fca000f8e0205 */
[----:B------:R-:W-:-:S13]  /*00b0*/  ISETP.GE.OR P0, PT, R3, UR6, P0 ;  /* 0x0000000603007c0c */ /* 0x000fda0008706670 */
[----:B------:R-:W-:Y:S05]  /*00c0*/  @P0 EXIT ;  /* 0x000000000000094d */ /* 0x000fea0003800000 */
[----:B------:R-:W0:Y:S01]  /*00d0*/  LDCU.64 UR8, c[0x0][0x380] ;  /* 0x00007000ff0877ac */ /* 0x000e220008000a00 */
[----:B------:R-:W-:Y:S01]  /*00e0*/  IMAD R0, R0, UR6, R3 ;  /* 0x0000000600007c24 */ /* 0x000fe2000f8e0203 */
[----:B------:R-:W1:Y:S03]  /*00f0*/  LDCU.64 UR4, c[0x0][0x358] ;  /* 0x00006b00ff0477ac */ /* 0x000e660008000a00 */
[----:B------:R-:W-:Y:S01]  /*0100*/  IMAD R3, R0, 0x3, RZ ;  /* 0x0000000300037824 */ /* 0x000fe200078e02ff */
[----:B------:R-:W2:Y:S04]  /*0110*/  LDCU.64 UR10, c[0x0][0x390] ;  /* 0x00007200ff0a77ac */ /* 0x000ea80008000a00 */
[----:B0-----:R-:W-:-:S04]  /*0120*/  IADD3 R2, P0, PT, R3, UR8, RZ ;  /* 0x0000000803027c10 */ /* 0x001fc8000ff1e0ff */
[----:B------:R-:W-:-:S05]  /*0130*/  LEA.HI.X.SX32 R3, R3, UR9, 0x1, P0 ;  /* 0x0000000903037c11 */ /* 0x000fca00080f0eff */
[----:B-1----:R-:W3:Y:S04]  /*0140*/  LDG.E.U8 R11, desc[UR4][R2.64+0x1] ;  /* 0x00000104020b7981 */ /* 0x002ee8000c1e1100 */
[----:B------:R-:W4:Y:S04]  /*0150*/  LDG.E.U8 R10, desc[UR4][R2.64] ;  /* 0x00000004020a7981 */ /* 0x000f28000c1e1100 */
[----:B------:R2:W5:Y:S01]  /*0160*/  LDG.E.U8 R8, desc[UR4][R2.64+0x2] ;  /* 0x0000020402087981 */ /* 0x000562000c1e1100 */
[----:B------:R-:W-:Y:S01]  /*0170*/  UMOV UR8, 0x39581062 ;  /* 0x3958106200087882 */ /* 0x000fe20000000000 */
[----:B------:R-:W-:Y:S01]  /*0180*/  UMOV UR9, 0x3fe2c8b4 ;  /* 0x3fe2c8b400097882 */ /* 0x000fe20000000000 */
[----:B--2---:R-:W-:-:S04]  /*0190*/  IADD3 R2, P0, PT, R0, UR10, RZ ;  /* 0x0000000a00027c10 */ /* 0x004fc8000ff1e0ff */
[----:B------:R-:W-:Y:S01]  /*01a0*/  LEA.HI.X.SX32 R3, R0, UR11, 0x1, P0 ;  /* 0x0000000b00037c11 */ /* 0x000fe200080f0eff */
[----:B---3--:R-:W0:Y:S08]  /*01b0*/  I2F.F64.U16 R6, R11 ;  /* 0x0000000b00067312 */ /* 0x008e300000101800 */
[----:B----4-:R-:W1:Y:S01]  /*01c0*/  I2F.F64.U16 R4, R10 ;  /* 0x0000000a00047312 */ /* 0x010e620000101800 */
[----:B0-----:R-:W-:-:S07]  /*01d0*/  DMUL R6, R6, UR8 ;  /* 0x0000000806067c28 */ /* 0x001fce0008000000 */
[----:B-----5:R-:W0:Y:S01]  /*01e0*/  I2F.F64.U16 R8, R8 ;  /* 0x0000000800087312 */ /* 0x020e220000101800 */
[----:B------:R-:W-:Y:S01]  /*01f0*/  UMOV UR8, 0xe5604189 ;  /* 0xe560418900087882 */ /* 0x000fe20000000000 */
[----:B------:R-:W-:Y:S02]  /*0200*/  UMOV UR9, 0x3fd322d0 ;  /* 0x3fd322d000097882 */ /* 0x000fe40000000000 */
[----:B-1----:R-:W-:Y:S01]  /*0210*/  DFMA R4, R4, UR8, R6 ;  /* 0x0000000804047c2b */ /* 0x002fe20008000006 */
[----:B------:R-:W-:Y:S01]  /*0220*/  UMOV UR8, 0x9fbe76c9 ;  /* 0x9fbe76c900087882 */ /* 0x000fe20000000000 */
[----:B------:R-:W-:-:S06]  /*0230*/  UMOV UR9, 0x3fbd2f1a ;  /* 0x3fbd2f1a00097882 */ /* 0x000fcc0000000000 */
[----:B0-----:R-:W-:-:S10]  /*0240*/  DFMA R4, R8, UR8, R4 ;  /* 0x0000000808047c2b */ /* 0x001fd40008000004 */
[----:B------:R-:W0:Y:S02]  /*0250*/  F2I.U32.F64.TRUNC R5, R4 ;  /* 0x0000000400057311 */ /* 0x000e24000030d000 */
[----:B0-----:R-:W-:Y:S01]  /*0260*/  STG.E.U8 desc[UR4][R2.64], R5 ;  /* 0x0000000502007986 */ /* 0x001fe2000c101104 */
[----:B------:R-:W-:Y:S05]  /*0270*/  EXIT ;  /* 0x000000000000794d */ /* 0x000fea0003800000 */
.L_x_1:
        /* <DEDUP_REMOVED lines=16> */
.L_x_3:


//--------------------- .nv.shared.reserved.0     --------------------------
	.section	.nv.shared.reserved.0,"aw",@nobits
	.weak		__nv_reservedSMEM_offset_0_alias
	.size		__nv_reservedSMEM_offset_0_alias, 0, 64
	.other		__nv_reservedSMEM_offset_0_alias,@"STO_CUDA_RESERVED_SHARED STV_DEFAULT"
__nv_reservedSMEM_offset_0_alias:
	.zero		0
	.zero		64


//--------------------- .nv.constant0._Z23energyCalculatingKernelPhiiPfS0_S_ --------------------------
	.section	.nv.constant0._Z23energyCalculatingKernelPhiiPfS0_S_,"a",@progbits
	.sectionflags	@""
	.align	4
.nv.constant0._Z23energyCalculatingKernelPhiiPfS0_S_:
	.zero		936


//--------------------- .nv.constant0._Z21convertRgb2GrayKernelPhiiS_ --------------------------
	.section	.nv.constant0._Z21convertRgb2GrayKernelPhiiS_,"a",@progbits
	.sectionflags	@""
	.align	4
.nv.constant0._Z21convertRgb2GrayKernelPhiiS_:
	.zero		920


//--------------------- SYMBOLS --------------------------

	.type		.nv.reservedSmem.offset0,@object
	.size		.nv.reservedSmem.offset0,0x4
